	.headerflags	@"EF_CUDA_TEXMODE_UNIFIED EF_CUDA_64BIT_ADDRESS EF_CUDA_ACCELERATORS EF_CUDA_SM90 EF_CUDA_VIRTUAL_SM(EF_CUDA_SM90)"
	.elftype	@"ET_EXEC"


//--------------------- .nv.info                  --------------------------
	.section	.nv.info,"",@"SHT_CUDA_INFO"
	.align	4


	//----- nvinfo : EIATTR_REGCOUNT
	.align		4
        /*0000*/ 	.byte	0x04, 0x2f
        /*0002*/ 	.short	(.L_1 - .L_0)
	.align		4
.L_0:
        /*0004*/ 	.word	index@(triton_poi_fused_convolution_1)
        /*0008*/ 	.word	0x0000000c


	//----- nvinfo : EIATTR_MIN_STACK_SIZE
	.align		4
.L_1:
        /*000c*/ 	.byte	0x04, 0x12
        /*000e*/ 	.short	(.L_3 - .L_2)
	.align		4
.L_2:
        /*0010*/ 	.word	index@(triton_poi_fused_convolution_1)
        /*0014*/ 	.word	0x00000000


	//----- nvinfo : EIATTR_FRAME_SIZE
	.align		4
.L_3:
        /*0018*/ 	.byte	0x04, 0x11
        /*001a*/ 	.short	(.L_5 - .L_4)
	.align		4
.L_4:
        /*001c*/ 	.word	index@(triton_poi_fused_convolution_1)
        /*0020*/ 	.word	0x00000000


	//----- nvinfo : EIATTR_MIN_STACK_SIZE
	.align		4
.L_5:
        /*0024*/ 	.byte	0x04, 0x12
        /*0026*/ 	.short	(.L_7 - .L_6)
	.align		4
.L_6:
        /*0028*/ 	.word	index@(triton_poi_fused_convolution_1)
        /*002c*/ 	.word	0x00000000
.L_7:


//--------------------- .nv.info.triton_poi_fused_convolution_1 --------------------------
	.section	.nv.info.triton_poi_fused_convolution_1,"",@"SHT_CUDA_INFO"
	.sectionflags	@""
	.align	4


	//----- nvinfo : EIATTR_CUDA_API_VERSION
	.align		4
        /*0000*/ 	.byte	0x04, 0x37
        /*0002*/ 	.short	(.L_9 - .L_8)
.L_8:
        /*0004*/ 	.word	0x0000007c


	//----- nvinfo : EIATTR_KPARAM_INFO
	.align		4
.L_9:
        /*0008*/ 	.byte	0x04, 0x17
        /*000a*/ 	.short	(.L_11 - .L_10)
.L_10:
        /*000c*/ 	.word	0x00000000
        /*0010*/ 	.short	0x0002
        /*0012*/ 	.short	0x0010
        /*0014*/ 	.byte	0x00, 0xf0, 0x11, 0x00


	//----- nvinfo : EIATTR_KPARAM_INFO
	.align		4
.L_11:
        /*0018*/ 	.byte	0x04, 0x17
        /*001a*/ 	.short	(.L_13 - .L_12)
.L_12:
        /*001c*/ 	.word	0x00000000
        /*0020*/ 	.short	0x0001
        /*0022*/ 	.short	0x0008
        /*0024*/ 	.byte	0x00, 0xf4, 0x21, 0x00


	//----- nvinfo : EIATTR_KPARAM_INFO
	.align		4
.L_13:
        /*0028*/ 	.byte	0x04, 0x17
        /*002a*/ 	.short	(.L_15 - .L_14)
.L_14:
        /*002c*/ 	.word	0x00000000
        /*0030*/ 	.short	0x0000
        /*0032*/ 	.short	0x0000
        /*0034*/ 	.byte	0x00, 0xf4, 0x21, 0x00


	//----- nvinfo : EIATTR_SPARSE_MMA_MASK
	.align		4
.L_15:
        /*0038*/ 	.byte	0x03, 0x50
        /*003a*/ 	.short	0x0000


	//----- nvinfo : EIATTR_MAXREG_COUNT
	.align		4
        /*003c*/ 	.byte	0x03, 0x1b
        /*003e*/ 	.short	0x00ff


	//----- nvinfo : EIATTR_EXIT_INSTR_OFFSETS
	.align		4
        /*0040*/ 	.byte	0x04, 0x1c
        /*0042*/ 	.short	(.L_17 - .L_16)


	//   ....[0]....
.L_16:
        /*0044*/ 	.word	0x00000160


	//   ....[1]....
        /*0048*/ 	.word	0x00000180


	//----- nvinfo : EIATTR_REQNTID
	.align		4
.L_17:
        /*004c*/ 	.byte	0x04, 0x10
        /*004e*/ 	.short	(.L_19 - .L_18)
.L_18:
        /*0050*/ 	.word	0x00000020
        /*0054*/ 	.word	0x00000001
        /*0058*/ 	.word	0x00000001


	//----- nvinfo : EIATTR_CBANK_PARAM_SIZE
	.align		4
.L_19:
        /*005c*/ 	.byte	0x03, 0x19
        /*005e*/ 	.short	0x0014


	//----- nvinfo : EIATTR_PARAM_CBANK
	.align		4
        /*0060*/ 	.byte	0x04, 0x0a
        /*0062*/ 	.short	(.L_21 - .L_20)
	.align		4
.L_20:
        /*0064*/ 	.word	index@(.nv.constant0.triton_poi_fused_convolution_1)
        /*0068*/ 	.short	0x0210
        /*006a*/ 	.short	0x0014


	//----- nvinfo : EIATTR_SW_WAR
	.align		4
.L_21:
        /*006c*/ 	.byte	0x04, 0x36
        /*006e*/ 	.short	(.L_23 - .L_22)
.L_22:
        /*0070*/ 	.word	0x00000008
.L_23:


//--------------------- .nv.callgraph             --------------------------
	.section	.nv.callgraph,"",@"SHT_CUDA_CALLGRAPH"
	.align	4
	.sectionentsize	8
	.align		4
        /*0000*/ 	.word	0x00000000
	.align		4
        /*0004*/ 	.word	0xffffffff
	.align		4
        /*0008*/ 	.word	0x00000000
	.align		4
        /*000c*/ 	.word	0xfffffffe
	.align		4
        /*0010*/ 	.word	0x00000000
	.align		4
        /*0014*/ 	.word	0xfffffffd
	.align		4
        /*0018*/ 	.word	0x00000000
	.align		4
        /*001c*/ 	.word	0xfffffffc


//--------------------- .text.triton_poi_fused_convolution_1 --------------------------
	.section	.text.triton_poi_fused_convolution_1,"ax",@progbits
	.align	128
        .global         triton_poi_fused_convolution_1
        .type           triton_poi_fused_convolution_1,@function
        .size           triton_poi_fused_convolution_1,(.L_x_1 - triton_poi_fused_convolution_1)
        .other          triton_poi_fused_convolution_1,@"STO_CUDA_ENTRY STV_DEFAULT"
triton_poi_fused_convolution_1:
.text.triton_poi_fused_convolution_1:
[----:B------:R-:W0:Y:S02]  /*0000*/  LDC R1, c[0x0][0x28] ;  /* 0x00000a00ff017b82 */ /* 0x000e240000000800 */
[----:B------:R-:W1:Y:S01]  /*0010*/  S2R R8, SR_TID.X ;  /* 0x0000000000087919 */ /* 0x000e620000002100 */
[----:B------:R-:W2:Y:S01]  /*0020*/  LDC.64 R4, c[0x0][0x218] ;  /* 0x00008600ff047b82 */ /* 0x000ea20000000a00 */
[----:B------:R-:W-:Y:S01]  /*0030*/  ULDC.64 UR4, c[0x0][0x208] ;  /* 0x0000820000047ab9 */ /* 0x000fe20000000a00 */
[----:B------:R-:W3:Y:S06]  /*0040*/  S2R R7, SR_CTAID.X ;  /* 0x0000000000077919 */ /* 0x000eec0000002500 */
[----:B------:R-:W4:Y:S01]  /*0050*/  LDC.64 R2, c[0x0][0x210] ;  /* 0x00008400ff027b82 */ /* 0x000f220000000a00 */
[----:B-1----:R-:W-:-:S02]  /*0060*/  LOP3.LUT R0, R8, 0x7, RZ, 0xc0, !PT ;  /* 0x0000000708007812 */ /* 0x002fc400078ec0ff */
[----:B---3--:R-:W-:-:S03]  /*0070*/  SHF.R.U32.HI R6, RZ, 0x1c, R7 ;  /* 0x0000001cff067819 */ /* 0x008fc60000011607 */
[----:B------:R-:W-:Y:S01]  /*0080*/  IMAD R7, R7, 0x8, R0 ;  /* 0x0000000807077824 */ /* 0x000fe200078e0200 */
[----:B------:R-:W-:-:S03]  /*0090*/  SGXT.U32 R0, R6, 0x1 ;  /* 0x000000010600781a */ /* 0x000fc60000000000 */
[C---:B----4-:R-:W-:Y:S01]  /*00a0*/  IMAD.WIDE R2, R7.reuse, 0x4, R2 ;  /* 0x0000000407027825 */ /* 0x050fe200078e0202 */
[----:B------:R-:W-:-:S03]  /*00b0*/  ISETP.GE.AND P0, PT, R7, 0x8, PT ;  /* 0x000000080700780c */ /* 0x000fc60003f06270 */
[----:B------:R-:W-:-:S05]  /*00c0*/  IMAD.IADD R0, R7, 0x1, R0 ;  /* 0x0000000107007824 */ /* 0x000fca00078e0200 */
[----:B------:R-:W-:Y:S01]  /*00d0*/  SHF.R.S32.HI R9, RZ, 0x1, R0 ;  /* 0x00000001ff097819 */ /* 0x000fe20000011400 */
[----:B------:R-:W-:-:S04]  /*00e0*/  IMAD.MOV.U32 R0, RZ, RZ, RZ ;  /* 0x000000ffff007224 */ /* 0x000fc800078e00ff */
[----:B--2---:R-:W-:Y:S02]  /*00f0*/  IMAD.WIDE R4, R9, 0x4, R4 ;  /* 0x0000000409047825 */ /* 0x004fe400078e0204 */
[----:B------:R-:W2:Y:S02]  /*0100*/  @!P0 LDG.E R0, desc[UR4][R2.64] ;  /* 0x0000000402008981 */ /* 0x000ea4000c1e1900 */
[----:B------:R-:W-:-:S06]  /*0110*/  IMAD.MOV.U32 R9, RZ, RZ, RZ ;  /* 0x000000ffff097224 */ /* 0x000fcc00078e00ff */
[----:B------:R-:W2:Y:S01]  /*0120*/  @!P0 LDG.E.EL R9, desc[UR4][R4.64] ;  /* 0x0000000404098981 */ /* 0x000ea2000c2e1900 */
[----:B------:R-:W-:-:S04]  /*0130*/  LOP3.LUT P0, RZ, R8, 0x18, RZ, 0xc0, !PT ;  /* 0x0000001808ff7812 */ /* 0x000fc8000780c0ff */
[----:B------:R-:W-:Y:S01]  /*0140*/  ISETP.LT.AND P0, PT, R7, 0x8, !P0 ;  /* 0x000000080700780c */ /* 0x000fe20004701270 */
[----:B--2---:R-:W-:-:S12]  /*0150*/  FADD R9, R9, R0 ;  /* 0x0000000009097221 */ /* 0x004fd80000000000 */
[----:B------:R-:W-:Y:S05]  /*0160*/  @!P0 EXIT ;  /* 0x000000000000894d */ /* 0x000fea0003800000 */
[----:B------:R-:W-:Y:S01]  /*0170*/  STG.E desc[UR4][R2.64], R9 ;  /* 0x0000000902007986 */ /* 0x000fe2000c101904 */
[----:B------:R-:W-:Y:S05]  /*0180*/  EXIT ;  /* 0x000000000000794d */ /* 0x000fea0003800000 */
.L_x_0:
[----:B------:R-:W-:-:S00]  /*0190*/  BRA `(.L_x_0) ;  /* 0xfffffffc00fc7947 */ /* 0x000fc0000383ffff */
[----:B------:R-:W-:-:S00]  /*01a0*/  NOP ;  /* 0x0000000000007918 */ /* 0x000fc00000000000 */
        /* <DEDUP_REMOVED lines=13> */
.L_x_1:


//--------------------- .nv.constant0.triton_poi_fused_convolution_1 --------------------------
	.section	.nv.constant0.triton_poi_fused_convolution_1,"a",@progbits
	.sectionflags	@""
	.align	4
.nv.constant0.triton_poi_fused_convolution_1:
	.zero		548
